//
// Generated by NVIDIA NVVM Compiler
//
// Compiler Build ID: CL-36424714
// Cuda compilation tools, release 13.0, V13.0.88
// Based on NVVM 20.0.0
//

.version 9.0
.target sm_100
.address_size 64

	// .globl	computeFract

.visible .entry computeFract(
	.param .u64 .ptr .align 1 computeFract_param_0,
	.param .u64 .ptr .align 1 computeFract_param_1,
	.param .u32 computeFract_param_2,
	.param .u32 computeFract_param_3,
	.param .u32 computeFract_param_4,
	.param .u64 .ptr .align 1 computeFract_param_5
)
{
	.reg .pred 	%p<7>;
	.reg .b32 	%r<16>;
	.reg .b64 	%rd<13>;
	.reg .b64 	%fd<25>;

	ld.param.u64 	%rd2, [computeFract_param_0];
	ld.param.u64 	%rd3, [computeFract_param_1];
	ld.param.u32 	%r5, [computeFract_param_2];
	ld.param.u32 	%r6, [computeFract_param_4];
	ld.param.u64 	%rd1, [computeFract_param_5];
	cvta.to.global.u64 	%rd4, %rd3;
	cvta.to.global.u64 	%rd5, %rd2;
	mov.u32 	%r7, %ctaid.x;
	mov.u32 	%r8, %ntid.x;
	mov.u32 	%r9, %tid.x;
	mad.lo.s32 	%r1, %r7, %r8, %r9;
	mov.u32 	%r10, %ctaid.y;
	mov.u32 	%r11, %ntid.y;
	mov.u32 	%r12, %tid.y;
	mad.lo.s32 	%r2, %r10, %r11, %r12;
	mul.wide.s32 	%rd6, %r1, 8;
	add.s64 	%rd7, %rd5, %rd6;
	ld.global.f64 	%fd1, [%rd7];
	mul.wide.u32 	%rd8, %r2, 8;
	add.s64 	%rd9, %rd4, %rd8;
	ld.global.f64 	%fd2, [%rd9];
	mul.f64 	%fd21, %fd1, %fd1;
	mul.f64 	%fd20, %fd2, %fd2;
	add.f64 	%fd16, %fd21, %fd20;
	setp.geu.f64 	%p1, %fd16, 0d4010000000000000;
	setp.lt.s32 	%p2, %r6, 1;
	mov.f64 	%fd24, 0d0000000000000000;
	or.pred  	%p3, %p1, %p2;
	@%p3 bra 	$L__BB0_4;
	mov.b32 	%r15, 0;
	mov.f64 	%fd22, %fd2;
	mov.f64 	%fd23, %fd1;
$L__BB0_2:
	add.f64 	%fd17, %fd23, %fd23;
	fma.rn.f64 	%fd22, %fd17, %fd22, %fd2;
	sub.f64 	%fd18, %fd21, %fd20;
	add.f64 	%fd23, %fd1, %fd18;
	mul.f64 	%fd21, %fd23, %fd23;
	mul.f64 	%fd20, %fd22, %fd22;
	add.s32 	%r15, %r15, 1;
	add.f64 	%fd19, %fd21, %fd20;
	setp.lt.f64 	%p4, %fd19, 0d4010000000000000;
	setp.lt.s32 	%p5, %r15, %r6;
	and.pred  	%p6, %p4, %p5;
	@%p6 bra 	$L__BB0_2;
	cvt.rn.f64.u32 	%fd24, %r15;
$L__BB0_4:
	cvta.to.global.u64 	%rd10, %rd1;
	mad.lo.s32 	%r14, %r5, %r1, %r2;
	mul.wide.s32 	%rd11, %r14, 8;
	add.s64 	%rd12, %rd10, %rd11;
	st.global.f64 	[%rd12], %fd24;
	ret;

}


// ===== COMPILED SASS (sm_100) =====

	.target	sm_100

	.elftype	@"ET_EXEC"


//--------------------- .note.nv.tkinfo           --------------------------
	.section	.note.nv.tkinfo,"",@"SHT_NOTE"
	.sectionflags	@"SHF_NOTE_NV_TKINFO"
	.tkinfo
        /*0018*/ 	.word	0x00000002
        /*0030*/ 	.string	""
        /*0030*/ 	.string	"ptxas"
        /*0030*/ 	.string	"Cuda compilation tools, release 13.0, V13.0.88"
        /*0030*/ 	.string	"Build cuda_13.0.r13.0/compiler.36424714_0"
        /*0030*/ 	.string	"-arch sm_100 -m 64 "



//--------------------- .note.nv.cuinfo           --------------------------
	.section	.note.nv.cuinfo,"",@"SHT_NOTE"
	.sectionflags	@"SHF_NOTE_NV_CUINFO"
        /*0018*/ 	.short	0x0002
        /*001a*/ 	.short	0x0064
        /*001c*/ 	.short	0x0082
	.zero		2


//--------------------- .nv.info                  --------------------------
	.section	.nv.info,"",@"SHT_CUDA_INFO"
	.align	4


	//----- nvinfo : EIATTR_REGCOUNT
	.align		4
        /*0000*/ 	.byte	0x04, 0x2f
        /*0002*/ 	.short	(.L_1 - .L_0)
	.align		4
.L_0:
        /*0004*/ 	.word	index@(computeFract)
        /*0008*/ 	.word	0x00000016


	//----- nvinfo : EIATTR_FRAME_SIZE
	.align		4
.L_1:
        /*000c*/ 	.byte	0x04, 0x11
        /*000e*/ 	.short	(.L_3 - .L_2)
	.align		4
.L_2:
        /*0010*/ 	.word	index@(computeFract)
        /*0014*/ 	.word	0x00000000


	//----- nvinfo : EIATTR_MIN_STACK_SIZE
	.align		4
.L_3:
        /*0018*/ 	.byte	0x04, 0x12
        /*001a*/ 	.short	(.L_5 - .L_4)
	.align		4
.L_4:
        /*001c*/ 	.word	index@(computeFract)
        /*0020*/ 	.word	0x00000000
.L_5:


//--------------------- .nv.compat                --------------------------
	.section	.nv.compat,"",@"SHT_CUDA_COMPAT_INFO"
	.align	4
        /*0000*/ 	.byte	0x02, 0x09, 0x00, 0x00, 0x02, 0x02, 0x01, 0x00, 0x02, 0x05, 0x05, 0x00, 0x03, 0x07, 0x01, 0x01
        /*0010*/ 	.byte	0x02, 0x03, 0x00, 0x00, 0x02, 0x06, 0x01, 0x00, 0x04, 0x0b, 0x08, 0x00, 0x01, 0x00, 0x00, 0x00
        /*0020*/ 	.byte	0x00, 0x00, 0x00, 0x00


//--------------------- .nv.info.computeFract     --------------------------
	.section	.nv.info.computeFract,"",@"SHT_CUDA_INFO"
	.sectionflags	@""
	.align	4


	//----- nvinfo : EIATTR_CUDA_API_VERSION
	.align		4
        /*0000*/ 	.byte	0x04, 0x37
        /*0002*/ 	.short	(.L_7 - .L_6)
.L_6:
        /*0004*/ 	.word	0x00000082


	//----- nvinfo : EIATTR_KPARAM_INFO
	.align		4
.L_7:
        /*0008*/ 	.byte	0x04, 0x17
        /*000a*/ 	.short	(.L_9 - .L_8)
.L_8:
        /*000c*/ 	.word	0x00000000
        /*0010*/ 	.short	0x0005
        /*0012*/ 	.short	0x0020
        /*0014*/ 	.byte	0x00, 0xf5, 0x21, 0x00


	//----- nvinfo : EIATTR_KPARAM_INFO
	.align		4
.L_9:
        /*0018*/ 	.byte	0x04, 0x17
        /*001a*/ 	.short	(.L_11 - .L_10)
.L_10:
        /*001c*/ 	.word	0x00000000
        /*0020*/ 	.short	0x0004
        /*0022*/ 	.short	0x0018
        /*0024*/ 	.byte	0x00, 0xf0, 0x11, 0x00


	//----- nvinfo : EIATTR_KPARAM_INFO
	.align		4
.L_11:
        /*0028*/ 	.byte	0x04, 0x17
        /*002a*/ 	.short	(.L_13 - .L_12)
.L_12:
        /*002c*/ 	.word	0x00000000
        /*0030*/ 	.short	0x0003
        /*0032*/ 	.short	0x0014
        /*0034*/ 	.byte	0x00, 0xf0, 0x11, 0x00


	//----- nvinfo : EIATTR_KPARAM_INFO
	.align		4
.L_13:
        /*0038*/ 	.byte	0x04, 0x17
        /*003a*/ 	.short	(.L_15 - .L_14)
.L_14:
        /*003c*/ 	.word	0x00000000
        /*0040*/ 	.short	0x0002
        /*0042*/ 	.short	0x0010
        /*0044*/ 	.byte	0x00, 0xf0, 0x11, 0x00


	//----- nvinfo : EIATTR_KPARAM_INFO
	.align		4
.L_15:
        /*0048*/ 	.byte	0x04, 0x17
        /*004a*/ 	.short	(.L_17 - .L_16)
.L_16:
        /*004c*/ 	.word	0x00000000
        /*0050*/ 	.short	0x0001
        /*0052*/ 	.short	0x0008
        /*0054*/ 	.byte	0x00, 0xf5, 0x21, 0x00


	//----- nvinfo : EIATTR_KPARAM_INFO
	.align		4
.L_17:
        /*0058*/ 	.byte	0x04, 0x17
        /*005a*/ 	.short	(.L_19 - .L_18)
.L_18:
        /*005c*/ 	.word	0x00000000
        /*0060*/ 	.short	0x0000
        /*0062*/ 	.short	0x0000
        /*0064*/ 	.byte	0x00, 0xf5, 0x21, 0x00


	//----- nvinfo : EIATTR_SPARSE_MMA_MASK
	.align		4
.L_19:
        /*0068*/ 	.byte	0x03, 0x50
        /*006a*/ 	.short	0x0000


	//----- nvinfo : EIATTR_MAXREG_COUNT
	.align		4
        /*006c*/ 	.byte	0x03, 0x1b
        /*006e*/ 	.short	0x00ff


	//----- nvinfo : EIATTR_MERCURY_ISA_VERSION
	.align		4
        /*0070*/ 	.byte	0x03, 0x5f
        /*0072*/ 	.short	0x0101


	//----- nvinfo : EIATTR_VRC_CTA_INIT_COUNT
	.align		4
        /*0074*/ 	.byte	0x02, 0x4a
	.zero		1
	.zero		1


	//----- nvinfo : EIATTR_EXIT_INSTR_OFFSETS
	.align		4
        /*0078*/ 	.byte	0x04, 0x1c
        /*007a*/ 	.short	(.L_21 - .L_20)


	//   ....[0]....
.L_20:
        /*007c*/ 	.word	0x00000320


	//----- nvinfo : EIATTR_CRS_STACK_SIZE
	.align		4
.L_21:
        /*0080*/ 	.byte	0x04, 0x1e
        /*0082*/ 	.short	(.L_23 - .L_22)
.L_22:
        /*0084*/ 	.word	0x00000000


	//----- nvinfo : EIATTR_CBANK_PARAM_SIZE
	.align		4
.L_23:
        /*0088*/ 	.byte	0x03, 0x19
        /*008a*/ 	.short	0x0028


	//----- nvinfo : EIATTR_PARAM_CBANK
	.align		4
        /*008c*/ 	.byte	0x04, 0x0a
        /*008e*/ 	.short	(.L_25 - .L_24)
	.align		4
.L_24:
        /*0090*/ 	.word	index@(.nv.constant0.computeFract)
        /*0094*/ 	.short	0x0380
        /*0096*/ 	.short	0x0028


	//----- nvinfo : EIATTR_SW_WAR
	.align		4
.L_25:
        /*0098*/ 	.byte	0x04, 0x36
        /*009a*/ 	.short	(.L_27 - .L_26)
.L_26:
        /*009c*/ 	.word	0x00000008
.L_27:


//--------------------- .nv.callgraph             --------------------------
	.section	.nv.callgraph,"",@"SHT_CUDA_CALLGRAPH"
	.align	4
	.sectionentsize	8
	.align		4
        /*0000*/ 	.word	0x00000000
	.align		4
        /*0004*/ 	.word	0xffffffff
	.align		4
        /*0008*/ 	.word	0x00000000
	.align		4
        /*000c*/ 	.word	0xfffffffe
	.align		4
        /*0010*/ 	.word	0x00000000
	.align		4
        /*0014*/ 	.word	0xfffffffd
	.align		4
        /*0018*/ 	.word	0x00000000
	.align		4
        /*001c*/ 	.word	0xfffffffc


//--------------------- .text.computeFract        --------------------------
	.section	.text.computeFract,"ax",@progbits
	.align	128
        .global         computeFract
        .type           computeFract,@function
        .size           computeFract,(.L_x_5 - computeFract)
        .other          computeFract,@"STO_CUDA_ENTRY STV_DEFAULT"
computeFract:
.text.computeFract:
[----:B------:R-:W-:Y:S01]  /*0000*/  LDC R1, c[0x0][0x37c] ;  /* 0x0000df00ff017b82 */ /* 0x000fe20000000800 */
[----:B------:R-:W0:Y:S07]  /*0010*/  S2R R5, SR_TID.X ;  /* 0x0000000000057919 */ /* 0x000e2e0000002100 */
[----:B------:R-:W0:Y:S01]  /*0020*/  S2UR UR6, SR_CTAID.X ;  /* 0x00000000000679c3 */ /* 0x000e220000002500 */
[----:B------:R-:W1:Y:S01]  /*0030*/  LDCU.64 UR4, c[0x0][0x358] ;  /* 0x00006b00ff0477ac */ /* 0x000e620008000a00 */
[----:B------:R-:W2:Y:S06]  /*0040*/  S2R R9, SR_TID.Y ;  /* 0x0000000000097919 */ /* 0x000eac0000002200 */
[----:B------:R-:W0:Y:S08]  /*0050*/  LDC R0, c[0x0][0x360] ;  /* 0x0000d800ff007b82 */ /* 0x000e300000000800 */
[----:B------:R-:W2:Y:S08]  /*0060*/  S2UR UR7, SR_CTAID.Y ;  /* 0x00000000000779c3 */ /* 0x000eb00000002600 */
[----:B------:R-:W2:Y:S08]  /*0070*/  LDC R4, c[0x0][0x364] ;  /* 0x0000d900ff047b82 */ /* 0x000eb00000000800 */
[----:B------:R-:W3:Y:S01]  /*0080*/  LDC.64 R2, c[0x0][0x380] ;  /* 0x0000e000ff027b82 */ /* 0x000ee20000000a00 */
[----:B0-----:R-:W-:-:S07]  /*0090*/  IMAD R0, R0, UR6, R5 ;  /* 0x0000000600007c24 */ /* 0x001fce000f8e0205 */
[----:B------:R-:W0:Y:S01]  /*00a0*/  LDC.64 R6, c[0x0][0x388] ;  /* 0x0000e200ff067b82 */ /* 0x000e220000000a00 */
[----:B--2---:R-:W-:-:S07]  /*00b0*/  IMAD R5, R4, UR7, R9 ;  /* 0x0000000704057c24 */ /* 0x004fce000f8e0209 */
[----:B------:R-:W2:Y:S01]  /*00c0*/  LDC R4, c[0x0][0x398] ;  /* 0x0000e600ff047b82 */ /* 0x000ea20000000800 */
[----:B---3--:R-:W-:-:S06]  /*00d0*/  IMAD.WIDE R2, R0, 0x8, R2 ;  /* 0x0000000800027825 */ /* 0x008fcc00078e0202 */
[----:B-1----:R-:W3:Y:S01]  /*00e0*/  LDG.E.64 R2, desc[UR4][R2.64] ;  /* 0x0000000402027981 */ /* 0x002ee2000c1e1b00 */
[----:B0-----:R-:W-:-:S06]  /*00f0*/  IMAD.WIDE.U32 R6, R5, 0x8, R6 ;  /* 0x0000000805067825 */ /* 0x001fcc00078e0006 */
[----:B------:R-:W4:Y:S01]  /*0100*/  LDG.E.64 R6, desc[UR4][R6.64] ;  /* 0x0000000406067981 */ /* 0x000f22000c1e1b00 */
[----:B--2---:R-:W-:Y:S01]  /*0110*/  ISETP.GE.AND P0, PT, R4, 0x1, PT ;  /* 0x000000010400780c */ /* 0x004fe20003f06270 */
[----:B------:R-:W-:Y:S01]  /*0120*/  BSSY.RECONVERGENT B0, `(.L_x_0) ;  /* 0x000001a000007945 */ /* 0x000fe20003800200 */
[----:B---3--:R-:W-:Y:S02]  /*0130*/  DMUL R8, R2, R2 ;  /* 0x0000000202087228 */ /* 0x008fe40000000000 */
[----:B----4-:R-:W-:-:S08]  /*0140*/  DMUL R10, R6, R6 ;  /* 0x00000006060a7228 */ /* 0x010fd00000000000 */
[----:B------:R-:W-:-:S08]  /*0150*/  DADD R12, R8, R10 ;  /* 0x00000000080c7229 */ /* 0x000fd0000000000a */
[----:B------:R-:W-:Y:S01]  /*0160*/  DSETP.GEU.OR P0, PT, R12, 4, !P0 ;  /* 0x401000000c00742a */ /* 0x000fe2000470e400 */
[----:B------:R-:W-:-:S13]  /*0170*/  CS2R R12, SRZ ;  /* 0x00000000000c7805 */ /* 0x000fda000001ff00 */
[----:B------:R-:W-:Y:S05]  /*0180*/  @P0 BRA `(.L_x_1) ;  /* 0x00000000004c0947 */ /* 0x000fea0003800000 */
[----:B------:R-:W-:Y:S01]  /*0190*/  BSSY.RECONVERGENT B1, `(.L_x_2) ;  /* 0x0000011000017945 */ /* 0x000fe20003800200 */
[----:B------:R-:W-:Y:S02]  /*01a0*/  MOV R17, RZ ;  /* 0x000000ff00117202 */ /* 0x000fe40000000f00 */
[----:B------:R-:W-:Y:S02]  /*01b0*/  MOV R12, R6 ;  /* 0x00000006000c7202 */ /* 0x000fe40000000f00 */
[----:B------:R-:W-:Y:S02]  /*01c0*/  MOV R13, R7 ;  /* 0x00000007000d7202 */ /* 0x000fe40000000f00 */
[----:B------:R-:W-:Y:S02]  /*01d0*/  MOV R14, R2 ;  /* 0x00000002000e7202 */ /* 0x000fe40000000f00 */
[----:B------:R-:W-:-:S07]  /*01e0*/  MOV R15, R3 ;  /* 0x00000003000f7202 */ /* 0x000fce0000000f00 */
.L_x_3:
[----:B------:R-:W-:Y:S01]  /*01f0*/  DADD R10, -R10, R8 ;  /* 0x000000000a0a7229 */ /* 0x000fe20000000108 */
[----:B------:R-:W-:Y:S01]  /*0200*/  IADD3 R17, PT, PT, R17, 0x1, RZ ;  /* 0x0000000111117810 */ /* 0x000fe20007ffe0ff */
[----:B------:R-:W-:-:S03]  /*0210*/  DADD R8, R14, R14 ;  /* 0x000000000e087229 */ /* 0x000fc6000000000e */
[----:B------:R-:W-:-:S03]  /*0220*/  ISETP.GE.AND P0, PT, R17, R4, PT ;  /* 0x000000041100720c */ /* 0x000fc60003f06270 */
[----:B------:R-:W-:Y:S02]  /*0230*/  DADD R14, R2, R10 ;  /* 0x00000000020e7229 */ /* 0x000fe4000000000a */
[----:B------:R-:W-:-:S06]  /*0240*/  DFMA R12, R8, R12, R6 ;  /* 0x0000000c080c722b */ /* 0x000fcc0000000006 */
[----:B------:R-:W-:Y:S02]  /*0250*/  DMUL R8, R14, R14 ;  /* 0x0000000e0e087228 */ /* 0x000fe40000000000 */
[----:B------:R-:W-:-:S08]  /*0260*/  DMUL R10, R12, R12 ;  /* 0x0000000c0c0a7228 */ /* 0x000fd00000000000 */
[----:B------:R-:W-:-:S08]  /*0270*/  DADD R18, R8, R10 ;  /* 0x0000000008127229 */ /* 0x000fd0000000000a */
[----:B------:R-:W-:-:S14]  /*0280*/  DSETP.LT.AND P1, PT, R18, 4, PT ;  /* 0x401000001200742a */ /* 0x000fdc0003f21000 */
[----:B------:R-:W-:Y:S05]  /*0290*/  @!P0 BRA P1, `(.L_x_3) ;  /* 0xfffffffc00d48947 */ /* 0x000fea000083ffff */
[----:B------:R-:W-:Y:S05]  /*02a0*/  BSYNC.RECONVERGENT B1 ;  /* 0x0000000000017941 */ /* 0x000fea0003800200 */
.L_x_2:
[----:B------:R0:W1:Y:S02]  /*02b0*/  I2F.F64.U32 R12, R17 ;  /* 0x00000011000c7312 */ /* 0x0000640000201800 */
.L_x_1:
[----:B------:R-:W-:Y:S05]  /*02c0*/  BSYNC.RECONVERGENT B0 ;  /* 0x0000000000007941 */ /* 0x000fea0003800200 */
.L_x_0:
[----:B------:R-:W2:Y:S01]  /*02d0*/  LDC.64 R2, c[0x0][0x3a0] ;  /* 0x0000e800ff027b82 */ /* 0x000ea20000000a00 */
[----:B------:R-:W3:Y:S02]  /*02e0*/  LDCU UR6, c[0x0][0x390] ;  /* 0x00007200ff0677ac */ /* 0x000ee40008000800 */
[----:B---3--:R-:W-:-:S04]  /*02f0*/  IMAD R5, R0, UR6, R5 ;  /* 0x0000000600057c24 */ /* 0x008fc8000f8e0205 */
[----:B--2---:R-:W-:-:S05]  /*0300*/  IMAD.WIDE R2, R5, 0x8, R2 ;  /* 0x0000000805027825 */ /* 0x004fca00078e0202 */
[----:B-1----:R-:W-:Y:S01]  /*0310*/  STG.E.64 desc[UR4][R2.64], R12 ;  /* 0x0000000c02007986 */ /* 0x002fe2000c101b04 */
[----:B------:R-:W-:Y:S05]  /*0320*/  EXIT ;  /* 0x000000000000794d */ /* 0x000fea0003800000 */
.L_x_4:
[----:B------:R-:W-:-:S00]  /*0330*/  BRA `(.L_x_4) ;  /* 0xfffffffc00fc7947 */ /* 0x000fc0000383ffff */
[----:B------:R-:W-:-:S00]  /*0340*/  NOP ;  /* 0x0000000000007918 */ /* 0x000fc00000000000 */
        /* <DEDUP_REMOVED lines=11> */
.L_x_5:


//--------------------- .nv.shared.reserved.0     --------------------------
	.section	.nv.shared.reserved.0,"aw",@nobits
	.weak		__nv_reservedSMEM_offset_0_alias
	.size		__nv_reservedSMEM_offset_0_alias, 0, 64
	.other		__nv_reservedSMEM_offset_0_alias,@"STO_CUDA_RESERVED_SHARED STV_DEFAULT"
__nv_reservedSMEM_offset_0_alias:
	.zero		0
	.zero		64


//--------------------- .nv.constant0.computeFract --------------------------
	.section	.nv.constant0.computeFract,"a",@progbits
	.sectionflags	@""
	.align	4
.nv.constant0.computeFract:
	.zero		936


//--------------------- SYMBOLS --------------------------

	.type		.nv.reservedSmem.offset0,@object
	.size		.nv.reservedSmem.offset0,0x4
